//
// Generated by NVIDIA NVVM Compiler
//
// Compiler Build ID: CL-36424714
// Cuda compilation tools, release 13.0, V13.0.88
// Based on NVVM 20.0.0
//

.version 9.0
.target sm_100
.address_size 64

	// .globl	_Z6kernelv
.extern .func  (.param .b32 func_retval0) vprintf
(
	.param .b64 vprintf_param_0,
	.param .b64 vprintf_param_1
)
;
.global .align 1 .b8 $str[58] = {72, 101, 108, 108, 111, 44, 32, 87, 111, 114, 108, 100, 32, 102, 114, 111, 109, 32, 116, 104, 101, 32, 71, 80, 85, 33, 32, 40, 98, 108, 111, 99, 107, 58, 32, 37, 100, 32, 116, 104, 114, 101, 97, 100, 58, 40, 37, 100, 32, 37, 100, 32, 37, 100, 41, 41, 10};

.visible .entry _Z6kernelv()
{
	.local .align 16 .b8 	__local_depot0[16];
	.reg .b64 	%SP;
	.reg .b64 	%SPL;
	.reg .b32 	%r<7>;
	.reg .b64 	%rd<5>;

	mov.u64 	%SPL, __local_depot0;
	cvta.local.u64 	%SP, %SPL;
	add.u64 	%rd1, %SP, 0;
	add.u64 	%rd2, %SPL, 0;
	mov.u32 	%r1, %ctaid.x;
	mov.u32 	%r2, %tid.x;
	mov.u32 	%r3, %tid.y;
	mov.u32 	%r4, %tid.z;
	st.local.v4.u32 	[%rd2], {%r1, %r2, %r3, %r4};
	mov.u64 	%rd3, $str;
	cvta.global.u64 	%rd4, %rd3;
	{ // callseq 0, 0
	.param .b64 param0;
	st.param.b64 	[param0], %rd4;
	.param .b64 param1;
	st.param.b64 	[param1], %rd1;
	.param .b32 retval0;
	call.uni (retval0), 
	vprintf, 
	(
	param0, 
	param1
	);
	ld.param.b32 	%r5, [retval0];
	} // callseq 0
	ret;

}


// ===== COMPILED SASS (sm_100) =====

	.target	sm_100

	.elftype	@"ET_EXEC"


//--------------------- .note.nv.tkinfo           --------------------------
	.section	.note.nv.tkinfo,"",@"SHT_NOTE"
	.sectionflags	@"SHF_NOTE_NV_TKINFO"
	.tkinfo
        /*0018*/ 	.word	0x00000002
        /*0030*/ 	.string	""
        /*0030*/ 	.string	"ptxas"
        /*0030*/ 	.string	"Cuda compilation tools, release 13.0, V13.0.88"
        /*0030*/ 	.string	"Build cuda_13.0.r13.0/compiler.36424714_0"
        /*0030*/ 	.string	"-arch sm_100 -m 64 "



//--------------------- .note.nv.cuinfo           --------------------------
	.section	.note.nv.cuinfo,"",@"SHT_NOTE"
	.sectionflags	@"SHF_NOTE_NV_CUINFO"
        /*0018*/ 	.short	0x0002
        /*001a*/ 	.short	0x0064
        /*001c*/ 	.short	0x0082
	.zero		2


//--------------------- .nv.info                  --------------------------
	.section	.nv.info,"",@"SHT_CUDA_INFO"
	.align	4


	//----- nvinfo : EIATTR_REGCOUNT
	.align		4
        /*0000*/ 	.byte	0x04, 0x2f
        /*0002*/ 	.short	(.L_2 - .L_1)
	.align		4
.L_1:
        /*0004*/ 	.word	index@(_Z6kernelv)
        /*0008*/ 	.word	0x00000018


	//----- nvinfo : EIATTR_FRAME_SIZE
	.align		4
.L_2:
        /*000c*/ 	.byte	0x04, 0x11
        /*000e*/ 	.short	(.L_4 - .L_3)
	.align		4
.L_3:
        /*0010*/ 	.word	index@(_Z6kernelv)
        /*0014*/ 	.word	0x00000010


	//----- nvinfo : EIATTR_MIN_STACK_SIZE
	.align		4
.L_4:
        /*0018*/ 	.byte	0x04, 0x12
        /*001a*/ 	.short	(.L_6 - .L_5)
	.align		4
.L_5:
        /*001c*/ 	.word	index@(_Z6kernelv)
        /*0020*/ 	.word	0x00000010
.L_6:


//--------------------- .nv.compat                --------------------------
	.section	.nv.compat,"",@"SHT_CUDA_COMPAT_INFO"
	.align	4
        /*0000*/ 	.byte	0x02, 0x09, 0x00, 0x00, 0x02, 0x02, 0x01, 0x00, 0x02, 0x05, 0x05, 0x00, 0x03, 0x07, 0x01, 0x01
        /*0010*/ 	.byte	0x02, 0x03, 0x00, 0x00, 0x02, 0x06, 0x01, 0x00, 0x04, 0x0b, 0x08, 0x00, 0x09, 0x00, 0x00, 0x00
        /*0020*/ 	.byte	0x00, 0x00, 0x00, 0x00


//--------------------- .nv.info._Z6kernelv       --------------------------
	.section	.nv.info._Z6kernelv,"",@"SHT_CUDA_INFO"
	.sectionflags	@""
	.align	4


	//----- nvinfo : EIATTR_CUDA_API_VERSION
	.align		4
        /*0000*/ 	.byte	0x04, 0x37
        /*0002*/ 	.short	(.L_8 - .L_7)
.L_7:
        /*0004*/ 	.word	0x00000082


	//----- nvinfo : EIATTR_SPARSE_MMA_MASK
	.align		4
.L_8:
        /*0008*/ 	.byte	0x03, 0x50
        /*000a*/ 	.short	0x0000


	//----- nvinfo : EIATTR_MAXREG_COUNT
	.align		4
        /*000c*/ 	.byte	0x03, 0x1b
        /*000e*/ 	.short	0x00ff


	//----- nvinfo : EIATTR_EXTERNS
	.align		4
        /*0010*/ 	.byte	0x04, 0x0f
        /*0012*/ 	.short	(.L_10 - .L_9)


	//   ....[0]....
	.align		4
.L_9:
        /*0014*/ 	.word	index@(vprintf)


	//----- nvinfo : EIATTR_MERCURY_ISA_VERSION
	.align		4
.L_10:
        /*0018*/ 	.byte	0x03, 0x5f
        /*001a*/ 	.short	0x0101


	//----- nvinfo : EIATTR_VRC_CTA_INIT_COUNT
	.align		4
        /*001c*/ 	.byte	0x02, 0x4a
	.zero		1
	.zero		1


	//----- nvinfo : EIATTR_SYSCALL_OFFSETS
	.align		4
        /*0020*/ 	.byte	0x04, 0x46
        /*0022*/ 	.short	(.L_12 - .L_11)


	//   ....[0]....
.L_11:
        /*0024*/ 	.word	0x00000110


	//----- nvinfo : EIATTR_EXIT_INSTR_OFFSETS
	.align		4
.L_12:
        /*0028*/ 	.byte	0x04, 0x1c
        /*002a*/ 	.short	(.L_14 - .L_13)


	//   ....[0]....
.L_13:
        /*002c*/ 	.word	0x00000120


	//----- nvinfo : EIATTR_SW_WAR
	.align		4
.L_14:
        /*0030*/ 	.byte	0x04, 0x36
        /*0032*/ 	.short	(.L_16 - .L_15)
.L_15:
        /*0034*/ 	.word	0x00000008
.L_16:


//--------------------- .nv.callgraph             --------------------------
	.section	.nv.callgraph,"",@"SHT_CUDA_CALLGRAPH"
	.align	4
	.sectionentsize	8
	.align		4
        /*0000*/ 	.word	0x00000000
	.align		4
        /*0004*/ 	.word	0xffffffff
	.align		4
        /*0008*/ 	.word	index@(_Z6kernelv)
	.align		4
        /*000c*/ 	.word	index@(vprintf)
	.align		4
        /*0010*/ 	.word	0x00000000
	.align		4
        /*0014*/ 	.word	0xfffffffe
	.align		4
        /*0018*/ 	.word	0x00000000
	.align		4
        /*001c*/ 	.word	0xfffffffd
	.align		4
        /*0020*/ 	.word	0x00000000
	.align		4
        /*0024*/ 	.word	0xfffffffc


//--------------------- .nv.constant4             --------------------------
	.section	.nv.constant4,"a",@progbits
	.align	8
	.align		8
.nv.constant4:
        /*0000*/ 	.dword	vprintf
	.align		8
        /*0008*/ 	.dword	$str


//--------------------- .text._Z6kernelv          --------------------------
	.section	.text._Z6kernelv,"ax",@progbits
	.align	128
        .global         _Z6kernelv
        .type           _Z6kernelv,@function
        .size           _Z6kernelv,(.L_x_2 - _Z6kernelv)
        .other          _Z6kernelv,@"STO_CUDA_ENTRY STV_DEFAULT"
_Z6kernelv:
.text._Z6kernelv:
[----:B------:R-:W0:Y:S01]  /*0000*/  LDC R1, c[0x0][0x37c] ;  /* 0x0000df00ff017b82 */ /* 0x000e220000000800 */
[----:B------:R-:W1:Y:S01]  /*0010*/  S2R R8, SR_CTAID.X ;  /* 0x0000000000087919 */ /* 0x000e620000002500 */
[----:B0-----:R-:W-:Y:S01]  /*0020*/  VIADD R1, R1, 0xfffffff0 ;  /* 0xfffffff001017836 */ /* 0x001fe20000000000 */
[----:B------:R-:W-:Y:S01]  /*0030*/  MOV R0, 0x0 ;  /* 0x0000000000007802 */ /* 0x000fe20000000f00 */
[----:B------:R-:W0:Y:S01]  /*0040*/  LDCU UR4, c[0x0][0x2f8] ;  /* 0x00005f00ff0477ac */ /* 0x000e220008000800 */
[----:B------:R-:W1:Y:S03]  /*0050*/  S2R R9, SR_TID.X ;  /* 0x0000000000097919 */ /* 0x000e660000002100 */
[----:B------:R2:W3:Y:S01]  /*0060*/  LDC.64 R2, c[0x4][R0] ;  /* 0x0100000000027b82 */ /* 0x0004e20000000a00 */
[----:B------:R-:W4:Y:S01]  /*0070*/  LDCU.64 UR6, c[0x4][0x8] ;  /* 0x01000100ff0677ac */ /* 0x000f220008000a00 */
[----:B------:R-:W1:Y:S01]  /*0080*/  S2R R10, SR_TID.Y ;  /* 0x00000000000a7919 */ /* 0x000e620000002200 */
[----:B------:R-:W5:Y:S01]  /*0090*/  LDCU UR5, c[0x0][0x2fc] ;  /* 0x00005f80ff0577ac */ /* 0x000f620008000800 */
[----:B------:R-:W1:Y:S01]  /*00a0*/  S2R R11, SR_TID.Z ;  /* 0x00000000000b7919 */ /* 0x000e620000002300 */
[----:B0-----:R-:W-:Y:S01]  /*00b0*/  IADD3 R6, P0, PT, R1, UR4, RZ ;  /* 0x0000000401067c10 */ /* 0x001fe2000ff1e0ff */
[----:B----4-:R-:W-:Y:S01]  /*00c0*/  IMAD.U32 R4, RZ, RZ, UR6 ;  /* 0x00000006ff047e24 */ /* 0x010fe2000f8e00ff */
[----:B------:R-:W-:-:S03]  /*00d0*/  MOV R5, UR7 ;  /* 0x0000000700057c02 */ /* 0x000fc60008000f00 */
[----:B-----5:R-:W-:Y:S01]  /*00e0*/  IMAD.X R7, RZ, RZ, UR5, P0 ;  /* 0x00000005ff077e24 */ /* 0x020fe200080e06ff */
[----:B-1----:R2:W-:Y:S07]  /*00f0*/  STL.128 [R1], R8 ;  /* 0x0000000801007387 */ /* 0x0025ee0000100c00 */
[----:B------:R-:W-:-:S07]  /*0100*/  LEPC R20, `(.L_x_0) ;  /* 0x000000001014794e */ /* 0x000fce0000000000 */
[----:B--23--:R-:W-:Y:S05]  /*0110*/  CALL.ABS.NOINC R2 ;  /* 0x0000000002007343 */ /* 0x00cfea0003c00000 */
.L_x_0:
[----:B------:R-:W-:Y:S05]  /*0120*/  EXIT ;  /* 0x000000000000794d */ /* 0x000fea0003800000 */
.L_x_1:
[----:B------:R-:W-:-:S00]  /*0130*/  BRA `(.L_x_1) ;  /* 0xfffffffc00fc7947 */ /* 0x000fc0000383ffff */
[----:B------:R-:W-:-:S00]  /*0140*/  NOP ;  /* 0x0000000000007918 */ /* 0x000fc00000000000 */
        /* <DEDUP_REMOVED lines=11> */
.L_x_2:


//--------------------- .nv.global.init           --------------------------
	.section	.nv.global.init,"aw",@progbits
.nv.global.init:
	.type		$str,@object
	.size		$str,(.L_0 - $str)
$str:
        /*0000*/ 	.byte	0x48, 0x65, 0x6c, 0x6c, 0x6f, 0x2c, 0x20, 0x57, 0x6f, 0x72, 0x6c, 0x64, 0x20, 0x66, 0x72, 0x6f
        /*0010*/ 	.byte	0x6d, 0x20, 0x74, 0x68, 0x65, 0x20, 0x47, 0x50, 0x55, 0x21, 0x20, 0x28, 0x62, 0x6c, 0x6f, 0x63
        /*0020*/ 	.byte	0x6b, 0x3a, 0x20, 0x25, 0x64, 0x20, 0x74, 0x68, 0x72, 0x65, 0x61, 0x64, 0x3a, 0x28, 0x25, 0x64
        /*0030*/ 	.byte	0x20, 0x25, 0x64, 0x20, 0x25, 0x64, 0x29, 0x29, 0x0a, 0x00
.L_0:


//--------------------- .nv.shared.reserved.0     --------------------------
	.section	.nv.shared.reserved.0,"aw",@nobits
	.weak		__nv_reservedSMEM_offset_0_alias
	.size		__nv_reservedSMEM_offset_0_alias, 0, 64
	.other		__nv_reservedSMEM_offset_0_alias,@"STO_CUDA_RESERVED_SHARED STV_DEFAULT"
__nv_reservedSMEM_offset_0_alias:
	.zero		0
	.zero		64


//--------------------- .nv.constant0._Z6kernelv  --------------------------
	.section	.nv.constant0._Z6kernelv,"a",@progbits
	.sectionflags	@""
	.align	4
.nv.constant0._Z6kernelv:
	.zero		896


//--------------------- SYMBOLS --------------------------

	.type		.nv.reservedSmem.offset0,@object
	.size		.nv.reservedSmem.offset0,0x4
	.type		vprintf,@function
